//
// Generated by NVIDIA NVVM Compiler
//
// Compiler Build ID: CL-36424714
// Cuda compilation tools, release 13.0, V13.0.88
// Based on NVVM 20.0.0
//

.version 9.0
.target sm_100
.address_size 64

	// .globl	_Z9GPU_SaxpyPiS_i

.visible .entry _Z9GPU_SaxpyPiS_i(
	.param .u64 .ptr .align 1 _Z9GPU_SaxpyPiS_i_param_0,
	.param .u64 .ptr .align 1 _Z9GPU_SaxpyPiS_i_param_1,
	.param .u32 _Z9GPU_SaxpyPiS_i_param_2
)
{
	.reg .pred 	%p<2>;
	.reg .b32 	%r<9>;
	.reg .b64 	%rd<8>;

	ld.param.u64 	%rd1, [_Z9GPU_SaxpyPiS_i_param_0];
	ld.param.u64 	%rd2, [_Z9GPU_SaxpyPiS_i_param_1];
	ld.param.u32 	%r2, [_Z9GPU_SaxpyPiS_i_param_2];
	mov.u32 	%r3, %tid.x;
	mov.u32 	%r4, %ntid.x;
	mov.u32 	%r5, %ctaid.x;
	mad.lo.s32 	%r1, %r4, %r5, %r3;
	setp.gt.s32 	%p1, %r1, 9;
	@%p1 bra 	$L__BB0_2;
	cvta.to.global.u64 	%rd3, %rd1;
	cvta.to.global.u64 	%rd4, %rd2;
	mul.wide.s32 	%rd5, %r1, 4;
	add.s64 	%rd6, %rd3, %rd5;
	ld.global.u32 	%r6, [%rd6];
	add.s64 	%rd7, %rd4, %rd5;
	ld.global.u32 	%r7, [%rd7];
	mad.lo.s32 	%r8, %r6, %r2, %r7;
	st.global.u32 	[%rd7], %r8;
$L__BB0_2:
	ret;

}


// ===== COMPILED SASS (sm_100) =====

	.target	sm_100

	.elftype	@"ET_EXEC"


//--------------------- .note.nv.tkinfo           --------------------------
	.section	.note.nv.tkinfo,"",@"SHT_NOTE"
	.sectionflags	@"SHF_NOTE_NV_TKINFO"
	.tkinfo
        /*0018*/ 	.word	0x00000002
        /*0030*/ 	.string	""
        /*0030*/ 	.string	"ptxas"
        /*0030*/ 	.string	"Cuda compilation tools, release 13.0, V13.0.88"
        /*0030*/ 	.string	"Build cuda_13.0.r13.0/compiler.36424714_0"
        /*0030*/ 	.string	"-arch sm_100 -m 64 "



//--------------------- .note.nv.cuinfo           --------------------------
	.section	.note.nv.cuinfo,"",@"SHT_NOTE"
	.sectionflags	@"SHF_NOTE_NV_CUINFO"
        /*0018*/ 	.short	0x0002
        /*001a*/ 	.short	0x0064
        /*001c*/ 	.short	0x0082
	.zero		2


//--------------------- .nv.info                  --------------------------
	.section	.nv.info,"",@"SHT_CUDA_INFO"
	.align	4


	//----- nvinfo : EIATTR_REGCOUNT
	.align		4
        /*0000*/ 	.byte	0x04, 0x2f
        /*0002*/ 	.short	(.L_1 - .L_0)
	.align		4
.L_0:
        /*0004*/ 	.word	index@(_Z9GPU_SaxpyPiS_i)
        /*0008*/ 	.word	0x0000000a


	//----- nvinfo : EIATTR_FRAME_SIZE
	.align		4
.L_1:
        /*000c*/ 	.byte	0x04, 0x11
        /*000e*/ 	.short	(.L_3 - .L_2)
	.align		4
.L_2:
        /*0010*/ 	.word	index@(_Z9GPU_SaxpyPiS_i)
        /*0014*/ 	.word	0x00000000


	//----- nvinfo : EIATTR_MIN_STACK_SIZE
	.align		4
.L_3:
        /*0018*/ 	.byte	0x04, 0x12
        /*001a*/ 	.short	(.L_5 - .L_4)
	.align		4
.L_4:
        /*001c*/ 	.word	index@(_Z9GPU_SaxpyPiS_i)
        /*0020*/ 	.word	0x00000000
.L_5:


//--------------------- .nv.compat                --------------------------
	.section	.nv.compat,"",@"SHT_CUDA_COMPAT_INFO"
	.align	4
        /*0000*/ 	.byte	0x02, 0x09, 0x00, 0x00, 0x02, 0x02, 0x01, 0x00, 0x02, 0x05, 0x05, 0x00, 0x03, 0x07, 0x01, 0x01
        /*0010*/ 	.byte	0x02, 0x03, 0x00, 0x00, 0x02, 0x06, 0x01, 0x00, 0x04, 0x0b, 0x08, 0x00, 0x09, 0x00, 0x00, 0x00
        /*0020*/ 	.byte	0x00, 0x00, 0x00, 0x00


//--------------------- .nv.info._Z9GPU_SaxpyPiS_i --------------------------
	.section	.nv.info._Z9GPU_SaxpyPiS_i,"",@"SHT_CUDA_INFO"
	.sectionflags	@""
	.align	4


	//----- nvinfo : EIATTR_CUDA_API_VERSION
	.align		4
        /*0000*/ 	.byte	0x04, 0x37
        /*0002*/ 	.short	(.L_7 - .L_6)
.L_6:
        /*0004*/ 	.word	0x00000082


	//----- nvinfo : EIATTR_KPARAM_INFO
	.align		4
.L_7:
        /*0008*/ 	.byte	0x04, 0x17
        /*000a*/ 	.short	(.L_9 - .L_8)
.L_8:
        /*000c*/ 	.word	0x00000000
        /*0010*/ 	.short	0x0002
        /*0012*/ 	.short	0x0010
        /*0014*/ 	.byte	0x00, 0xf0, 0x11, 0x00


	//----- nvinfo : EIATTR_KPARAM_INFO
	.align		4
.L_9:
        /*0018*/ 	.byte	0x04, 0x17
        /*001a*/ 	.short	(.L_11 - .L_10)
.L_10:
        /*001c*/ 	.word	0x00000000
        /*0020*/ 	.short	0x0001
        /*0022*/ 	.short	0x0008
        /*0024*/ 	.byte	0x00, 0xf5, 0x21, 0x00


	//----- nvinfo : EIATTR_KPARAM_INFO
	.align		4
.L_11:
        /*0028*/ 	.byte	0x04, 0x17
        /*002a*/ 	.short	(.L_13 - .L_12)
.L_12:
        /*002c*/ 	.word	0x00000000
        /*0030*/ 	.short	0x0000
        /*0032*/ 	.short	0x0000
        /*0034*/ 	.byte	0x00, 0xf5, 0x21, 0x00


	//----- nvinfo : EIATTR_SPARSE_MMA_MASK
	.align		4
.L_13:
        /*0038*/ 	.byte	0x03, 0x50
        /*003a*/ 	.short	0x0000


	//----- nvinfo : EIATTR_MAXREG_COUNT
	.align		4
        /*003c*/ 	.byte	0x03, 0x1b
        /*003e*/ 	.short	0x00ff


	//----- nvinfo : EIATTR_MERCURY_ISA_VERSION
	.align		4
        /*0040*/ 	.byte	0x03, 0x5f
        /*0042*/ 	.short	0x0101


	//----- nvinfo : EIATTR_VRC_CTA_INIT_COUNT
	.align		4
        /*0044*/ 	.byte	0x02, 0x4a
	.zero		1
	.zero		1


	//----- nvinfo : EIATTR_EXIT_INSTR_OFFSETS
	.align		4
        /*0048*/ 	.byte	0x04, 0x1c
        /*004a*/ 	.short	(.L_15 - .L_14)


	//   ....[0]....
.L_14:
        /*004c*/ 	.word	0x00000060


	//   ....[1]....
        /*0050*/ 	.word	0x00000110


	//----- nvinfo : EIATTR_CBANK_PARAM_SIZE
	.align		4
.L_15:
        /*0054*/ 	.byte	0x03, 0x19
        /*0056*/ 	.short	0x0014


	//----- nvinfo : EIATTR_PARAM_CBANK
	.align		4
        /*0058*/ 	.byte	0x04, 0x0a
        /*005a*/ 	.short	(.L_17 - .L_16)
	.align		4
.L_16:
        /*005c*/ 	.word	index@(.nv.constant0._Z9GPU_SaxpyPiS_i)
        /*0060*/ 	.short	0x0380
        /*0062*/ 	.short	0x0014


	//----- nvinfo : EIATTR_SW_WAR
	.align		4
.L_17:
        /*0064*/ 	.byte	0x04, 0x36
        /*0066*/ 	.short	(.L_19 - .L_18)
.L_18:
        /*0068*/ 	.word	0x00000008
.L_19:


//--------------------- .nv.callgraph             --------------------------
	.section	.nv.callgraph,"",@"SHT_CUDA_CALLGRAPH"
	.align	4
	.sectionentsize	8
	.align		4
        /*0000*/ 	.word	0x00000000
	.align		4
        /*0004*/ 	.word	0xffffffff
	.align		4
        /*0008*/ 	.word	0x00000000
	.align		4
        /*000c*/ 	.word	0xfffffffe
	.align		4
        /*0010*/ 	.word	0x00000000
	.align		4
        /*0014*/ 	.word	0xfffffffd
	.align		4
        /*0018*/ 	.word	0x00000000
	.align		4
        /*001c*/ 	.word	0xfffffffc


//--------------------- .text._Z9GPU_SaxpyPiS_i   --------------------------
	.section	.text._Z9GPU_SaxpyPiS_i,"ax",@progbits
	.align	128
        .global         _Z9GPU_SaxpyPiS_i
        .type           _Z9GPU_SaxpyPiS_i,@function
        .size           _Z9GPU_SaxpyPiS_i,(.L_x_1 - _Z9GPU_SaxpyPiS_i)
        .other          _Z9GPU_SaxpyPiS_i,@"STO_CUDA_ENTRY STV_DEFAULT"
_Z9GPU_SaxpyPiS_i:
.text._Z9GPU_SaxpyPiS_i:
[----:B------:R-:W-:Y:S01]  /*0000*/  LDC R1, c[0x0][0x37c] ;  /* 0x0000df00ff017b82 */ /* 0x000fe20000000800 */
[----:B------:R-:W0:Y:S01]  /*0010*/  S2R R7, SR_TID.X ;  /* 0x0000000000077919 */ /* 0x000e220000002100 */
[----:B------:R-:W0:Y:S01]  /*0020*/  LDCU UR4, c[0x0][0x360] ;  /* 0x00006c00ff0477ac */ /* 0x000e220008000800 */
[----:B------:R-:W0:Y:S02]  /*0030*/  S2R R0, SR_CTAID.X ;  /* 0x0000000000007919 */ /* 0x000e240000002500 */
[----:B0-----:R-:W-:-:S05]  /*0040*/  IMAD R7, R0, UR4, R7 ;  /* 0x0000000400077c24 */ /* 0x001fca000f8e0207 */
[----:B------:R-:W-:-:S13]  /*0050*/  ISETP.GT.AND P0, PT, R7, 0x9, PT ;  /* 0x000000090700780c */ /* 0x000fda0003f04270 */
[----:B------:R-:W-:Y:S05]  /*0060*/  @P0 EXIT ;  /* 0x000000000000094d */ /* 0x000fea0003800000 */
[----:B------:R-:W0:Y:S01]  /*0070*/  LDC.64 R2, c[0x0][0x380] ;  /* 0x0000e000ff027b82 */ /* 0x000e220000000a00 */
[----:B------:R-:W1:Y:S01]  /*0080*/  LDCU.64 UR4, c[0x0][0x358] ;  /* 0x00006b00ff0477ac */ /* 0x000e620008000a00 */
[----:B------:R-:W2:Y:S06]  /*0090*/  LDCU UR6, c[0x0][0x390] ;  /* 0x00007200ff0677ac */ /* 0x000eac0008000800 */
[----:B------:R-:W3:Y:S01]  /*00a0*/  LDC.64 R4, c[0x0][0x388] ;  /* 0x0000e200ff047b82 */ /* 0x000ee20000000a00 */
[----:B0-----:R-:W-:-:S06]  /*00b0*/  IMAD.WIDE R2, R7, 0x4, R2 ;  /* 0x0000000407027825 */ /* 0x001fcc00078e0202 */
[----:B-1----:R-:W2:Y:S01]  /*00c0*/  LDG.E R2, desc[UR4][R2.64] ;  /* 0x0000000402027981 */ /* 0x002ea2000c1e1900 */
[----:B---3--:R-:W-:-:S05]  /*00d0*/  IMAD.WIDE R4, R7, 0x4, R4 ;  /* 0x0000000407047825 */ /* 0x008fca00078e0204 */
[----:B------:R-:W2:Y:S02]  /*00e0*/  LDG.E R7, desc[UR4][R4.64] ;  /* 0x0000000404077981 */ /* 0x000ea4000c1e1900 */
[----:B--2---:R-:W-:-:S05]  /*00f0*/  IMAD R7, R2, UR6, R7 ;  /* 0x0000000602077c24 */ /* 0x004fca000f8e0207 */
[----:B------:R-:W-:Y:S01]  /*0100*/  STG.E desc[UR4][R4.64], R7 ;  /* 0x0000000704007986 */ /* 0x000fe2000c101904 */
[----:B------:R-:W-:Y:S05]  /*0110*/  EXIT ;  /* 0x000000000000794d */ /* 0x000fea0003800000 */
.L_x_0:
[----:B------:R-:W-:-:S00]  /*0120*/  BRA `(.L_x_0) ;  /* 0xfffffffc00fc7947 */ /* 0x000fc0000383ffff */
[----:B------:R-:W-:-:S00]  /*0130*/  NOP ;  /* 0x0000000000007918 */ /* 0x000fc00000000000 */
        /* <DEDUP_REMOVED lines=12> */
.L_x_1:


//--------------------- .nv.shared.reserved.0     --------------------------
	.section	.nv.shared.reserved.0,"aw",@nobits
	.weak		__nv_reservedSMEM_offset_0_alias
	.size		__nv_reservedSMEM_offset_0_alias, 0, 64
	.other		__nv_reservedSMEM_offset_0_alias,@"STO_CUDA_RESERVED_SHARED STV_DEFAULT"
__nv_reservedSMEM_offset_0_alias:
	.zero		0
	.zero		64


//--------------------- .nv.constant0._Z9GPU_SaxpyPiS_i --------------------------
	.section	.nv.constant0._Z9GPU_SaxpyPiS_i,"a",@progbits
	.sectionflags	@""
	.align	4
.nv.constant0._Z9GPU_SaxpyPiS_i:
	.zero		916


//--------------------- SYMBOLS --------------------------

	.type		.nv.reservedSmem.offset0,@object
	.size		.nv.reservedSmem.offset0,0x4
